	.headerflags	@"EF_CUDA_TEXMODE_UNIFIED EF_CUDA_64BIT_ADDRESS EF_CUDA_ACCELERATORS EF_CUDA_SM90 EF_CUDA_VIRTUAL_SM(EF_CUDA_SM90)"
	.elftype	@"ET_EXEC"


//--------------------- .nv.info                  --------------------------
	.section	.nv.info,"",@"SHT_CUDA_INFO"
	.align	4


	//----- nvinfo : EIATTR_REGCOUNT
	.align		4
        /*0000*/ 	.byte	0x04, 0x2f
        /*0002*/ 	.short	(.L_1 - .L_0)
	.align		4
.L_0:
        /*0004*/ 	.word	index@(triton_poi_fused_constant_pad_nd_0)
        /*0008*/ 	.word	0x0000000c


	//----- nvinfo : EIATTR_MIN_STACK_SIZE
	.align		4
.L_1:
        /*000c*/ 	.byte	0x04, 0x12
        /*000e*/ 	.short	(.L_3 - .L_2)
	.align		4
.L_2:
        /*0010*/ 	.word	index@(triton_poi_fused_constant_pad_nd_0)
        /*0014*/ 	.word	0x00000000


	//----- nvinfo : EIATTR_FRAME_SIZE
	.align		4
.L_3:
        /*0018*/ 	.byte	0x04, 0x11
        /*001a*/ 	.short	(.L_5 - .L_4)
	.align		4
.L_4:
        /*001c*/ 	.word	index@(triton_poi_fused_constant_pad_nd_0)
        /*0020*/ 	.word	0x00000000


	//----- nvinfo : EIATTR_MIN_STACK_SIZE
	.align		4
.L_5:
        /*0024*/ 	.byte	0x04, 0x12
        /*0026*/ 	.short	(.L_7 - .L_6)
	.align		4
.L_6:
        /*0028*/ 	.word	index@(triton_poi_fused_constant_pad_nd_0)
        /*002c*/ 	.word	0x00000000
.L_7:


//--------------------- .nv.info.triton_poi_fused_constant_pad_nd_0 --------------------------
	.section	.nv.info.triton_poi_fused_constant_pad_nd_0,"",@"SHT_CUDA_INFO"
	.sectionflags	@""
	.align	4


	//----- nvinfo : EIATTR_CUDA_API_VERSION
	.align		4
        /*0000*/ 	.byte	0x04, 0x37
        /*0002*/ 	.short	(.L_9 - .L_8)
.L_8:
        /*0004*/ 	.word	0x0000007c


	//----- nvinfo : EIATTR_KPARAM_INFO
	.align		4
.L_9:
        /*0008*/ 	.byte	0x04, 0x17
        /*000a*/ 	.short	(.L_11 - .L_10)
.L_10:
        /*000c*/ 	.word	0x00000000
        /*0010*/ 	.short	0x0002
        /*0012*/ 	.short	0x0010
        /*0014*/ 	.byte	0x00, 0xf0, 0x11, 0x00


	//----- nvinfo : EIATTR_KPARAM_INFO
	.align		4
.L_11:
        /*0018*/ 	.byte	0x04, 0x17
        /*001a*/ 	.short	(.L_13 - .L_12)
.L_12:
        /*001c*/ 	.word	0x00000000
        /*0020*/ 	.short	0x0001
        /*0022*/ 	.short	0x0008
        /*0024*/ 	.byte	0x00, 0xf4, 0x21, 0x00


	//----- nvinfo : EIATTR_KPARAM_INFO
	.align		4
.L_13:
        /*0028*/ 	.byte	0x04, 0x17
        /*002a*/ 	.short	(.L_15 - .L_14)
.L_14:
        /*002c*/ 	.word	0x00000000
        /*0030*/ 	.short	0x0000
        /*0032*/ 	.short	0x0000
        /*0034*/ 	.byte	0x00, 0xf4, 0x21, 0x00


	//----- nvinfo : EIATTR_SPARSE_MMA_MASK
	.align		4
.L_15:
        /*0038*/ 	.byte	0x03, 0x50
        /*003a*/ 	.short	0x0000


	//----- nvinfo : EIATTR_MAXREG_COUNT
	.align		4
        /*003c*/ 	.byte	0x03, 0x1b
        /*003e*/ 	.short	0x00ff


	//----- nvinfo : EIATTR_EXIT_INSTR_OFFSETS
	.align		4
        /*0040*/ 	.byte	0x04, 0x1c
        /*0042*/ 	.short	(.L_17 - .L_16)


	//   ....[0]....
.L_16:
        /*0044*/ 	.word	0x00000240


	//   ....[1]....
        /*0048*/ 	.word	0x00000260


	//----- nvinfo : EIATTR_REQNTID
	.align		4
.L_17:
        /*004c*/ 	.byte	0x04, 0x10
        /*004e*/ 	.short	(.L_19 - .L_18)
.L_18:
        /*0050*/ 	.word	0x00000080
        /*0054*/ 	.word	0x00000001
        /*0058*/ 	.word	0x00000001


	//----- nvinfo : EIATTR_CRS_STACK_SIZE
	.align		4
.L_19:
        /*005c*/ 	.byte	0x04, 0x1e
        /*005e*/ 	.short	(.L_21 - .L_20)
.L_20:
        /*0060*/ 	.word	0x00000000


	//----- nvinfo : EIATTR_CBANK_PARAM_SIZE
	.align		4
.L_21:
        /*0064*/ 	.byte	0x03, 0x19
        /*0066*/ 	.short	0x0014


	//----- nvinfo : EIATTR_PARAM_CBANK
	.align		4
        /*0068*/ 	.byte	0x04, 0x0a
        /*006a*/ 	.short	(.L_23 - .L_22)
	.align		4
.L_22:
        /*006c*/ 	.word	index@(.nv.constant0.triton_poi_fused_constant_pad_nd_0)
        /*0070*/ 	.short	0x0210
        /*0072*/ 	.short	0x0014


	//----- nvinfo : EIATTR_SW_WAR
	.align		4
.L_23:
        /*0074*/ 	.byte	0x04, 0x36
        /*0076*/ 	.short	(.L_25 - .L_24)
.L_24:
        /*0078*/ 	.word	0x00000008
.L_25:


//--------------------- .nv.callgraph             --------------------------
	.section	.nv.callgraph,"",@"SHT_CUDA_CALLGRAPH"
	.align	4
	.sectionentsize	8
	.align		4
        /*0000*/ 	.word	0x00000000
	.align		4
        /*0004*/ 	.word	0xffffffff
	.align		4
        /*0008*/ 	.word	0x00000000
	.align		4
        /*000c*/ 	.word	0xfffffffe
	.align		4
        /*0010*/ 	.word	0x00000000
	.align		4
        /*0014*/ 	.word	0xfffffffd
	.align		4
        /*0018*/ 	.word	0x00000000
	.align		4
        /*001c*/ 	.word	0xfffffffc


//--------------------- .text.triton_poi_fused_constant_pad_nd_0 --------------------------
	.section	.text.triton_poi_fused_constant_pad_nd_0,"ax",@progbits
	.align	128
        .global         triton_poi_fused_constant_pad_nd_0
        .type           triton_poi_fused_constant_pad_nd_0,@function
        .size           triton_poi_fused_constant_pad_nd_0,(.L_x_3 - triton_poi_fused_constant_pad_nd_0)
        .other          triton_poi_fused_constant_pad_nd_0,@"STO_CUDA_ENTRY STV_DEFAULT"
triton_poi_fused_constant_pad_nd_0:
.text.triton_poi_fused_constant_pad_nd_0:
[----:B------:R-:W0:Y:S02]  /*0000*/  LDC R1, c[0x0][0x28] ;  /* 0x00000a00ff017b82 */ /* 0x000e240000000800 */
[----:B------:R-:W1:Y:S01]  /*0010*/  S2R R0, SR_TID.X ;  /* 0x0000000000007919 */ /* 0x000e620000002100 */
[----:B------:R-:W-:Y:S01]  /*0020*/  ULDC.64 UR4, c[0x0][0x210] ;  /* 0x0000840000047ab9 */ /* 0x000fe20000000a00 */
[----:B------:R-:W-:Y:S01]  /*0030*/  BSSY B0, `(.L_x_0) ;  /* 0x000001f000007945 */ /* 0x000fe20003800000 */
[----:B------:R-:W2:Y:S01]  /*0040*/  S2R R7, SR_CTAID.X ;  /* 0x0000000000077919 */ /* 0x000ea20000002500 */
[----:B-1----:R-:W-:Y:S02]  /*0050*/  LOP3.LUT R0, R0, 0x7f, RZ, 0xc0, !PT ;  /* 0x0000007f00007812 */ /* 0x002fe400078ec0ff */
[----:B--2---:R-:W-:-:S03]  /*0060*/  SHF.R.S32.HI R2, RZ, 0x18, R7 ;  /* 0x00000018ff027819 */ /* 0x004fc60000011407 */
[----:B------:R-:W-:Y:S01]  /*0070*/  IMAD R7, R7, 0x80, R0 ;  /* 0x0000008007077824 */ /* 0x000fe200078e0200 */
[----:B------:R-:W-:-:S04]  /*0080*/  SGXT R0, R2, 0x1 ;  /* 0x000000010200781a */ /* 0x000fc80000000200 */
[----:B------:R-:W-:Y:S02]  /*0090*/  SHF.R.S32.HI R2, RZ, 0x1f, R7 ;  /* 0x0000001fff027819 */ /* 0x000fe40000011407 */
[-C--:B------:R-:W-:Y:S02]  /*00a0*/  LEA.HI R0, R0, R7.reuse, RZ, 0x2 ;  /* 0x0000000700007211 */ /* 0x080fe400078f10ff */
[----:B------:R-:W-:Y:S02]  /*00b0*/  LEA.HI R5, R2, R7, RZ, 0x5 ;  /* 0x0000000702057211 */ /* 0x000fe400078f28ff */
[----:B------:R-:W-:Y:S01]  /*00c0*/  SHF.R.S32.HI R0, RZ, 0x2, R0 ;  /* 0x00000002ff007819 */ /* 0x000fe20000011400 */
[----:B------:R-:W1:Y:S01]  /*00d0*/  LDC.64 R2, c[0x0][0x218] ;  /* 0x00008600ff027b82 */ /* 0x000e620000000a00 */
[----:B------:R-:W-:Y:S02]  /*00e0*/  LOP3.LUT R8, R5, 0xffffffe0, RZ, 0xc0, !PT ;  /* 0xffffffe005087812 */ /* 0x000fe400078ec0ff */
[----:B------:R-:W-:-:S02]  /*00f0*/  LEA.HI R4, R0, R0, RZ, 0x3 ;  /* 0x0000000000047211 */ /* 0x000fc400078f18ff */
[----:B------:R-:W-:Y:S01]  /*0100*/  SHF.R.S32.HI R6, RZ, 0x5, R5 ;  /* 0x00000005ff067819 */ /* 0x000fe20000011405 */
[----:B------:R-:W-:Y:S01]  /*0110*/  IMAD.IADD R8, R7, 0x1, -R8 ;  /* 0x0000000107087824 */ /* 0x000fe200078e0a08 */
[----:B------:R-:W-:-:S03]  /*0120*/  LOP3.LUT R5, R4, 0xfffffff8, RZ, 0xc0, !PT ;  /* 0xfffffff804057812 */ /* 0x000fc600078ec0ff */
[----:B------:R-:W-:Y:S01]  /*0130*/  IMAD.SHL.U32 R9, R6, 0x10, RZ ;  /* 0x0000001006097824 */ /* 0x000fe200078e00ff */
[----:B------:R-:W-:Y:S02]  /*0140*/  IADD3 R5, R0, -0x2, -R5 ;  /* 0xfffffffe00057810 */ /* 0x000fe40007ffe805 */
[----:B------:R-:W-:Y:S02]  /*0150*/  SHF.R.S32.HI R0, RZ, 0x1f, R8 ;  /* 0x0000001fff007819 */ /* 0x000fe40000011408 */
[----:B------:R-:W-:Y:S02]  /*0160*/  ISETP.GE.U32.AND P0, PT, R5, 0x4, PT ;  /* 0x000000040500780c */ /* 0x000fe40003f06070 */
[----:B------:R-:W-:Y:S02]  /*0170*/  IADD3 R8, P1, R8, R9, RZ ;  /* 0x0000000908087210 */ /* 0x000fe40007f3e0ff */
[----:B------:R-:W-:Y:S02]  /*0180*/  ISETP.LT.AND P0, PT, R7, 0x80, !P0 ;  /* 0x000000800700780c */ /* 0x000fe40004701270 */
[----:B------:R-:W-:Y:S01]  /*0190*/  LEA.HI.X.SX32 R9, R9, R0, 0x1, P1 ;  /* 0x0000000009097211 */ /* 0x000fe200008f0eff */
[----:B------:R-:W-:Y:S01]  /*01a0*/  IMAD.MOV.U32 R0, RZ, RZ, RZ ;  /* 0x000000ffff007224 */ /* 0x000fe200078e00ff */
[----:B------:R-:W-:Y:S01]  /*01b0*/  LEA R4, P2, R8, UR4, 0x2 ;  /* 0x0000000408047c11 */ /* 0x000fe2000f8410ff */
[C---:B-1----:R-:W-:Y:S01]  /*01c0*/  IMAD.WIDE R2, R7.reuse, 0x4, R2 ;  /* 0x0000000407027825 */ /* 0x042fe200078e0202 */
[----:B------:R-:W-:-:S02]  /*01d0*/  ISETP.GE.AND P1, PT, R7, 0x80, PT ;  /* 0x000000800700780c */ /* 0x000fc40003f26270 */
[----:B------:R-:W-:Y:S01]  /*01e0*/  LEA.HI.X R5, R8, UR5, R9, 0x2, P2 ;  /* 0x0000000508057c11 */ /* 0x000fe200090f1409 */
[----:B------:R-:W-:-:S04]  /*01f0*/  ULDC.64 UR4, c[0x0][0x208] ;  /* 0x0000820000047ab9 */ /* 0x000fc80000000a00 */
[----:B------:R-:W-:Y:S06]  /*0200*/  @!P0 BRA `(.L_x_1) ;  /* 0x0000000000048947 */ /* 0x000fec0003800000 */
[----:B------:R1:W5:Y:S02]  /*0210*/  LDG.E R0, desc[UR4][R4.64+-0x20] ;  /* 0xffffe00404007981 */ /* 0x000364000c1e1900 */
.L_x_1:
[----:B------:R-:W-:Y:S05]  /*0220*/  BSYNC B0 ;  /* 0x0000000000007941 */ /* 0x000fea0003800000 */
.L_x_0:
[----:B-1---5:R-:W-:Y:S01]  /*0230*/  SEL R5, R0, RZ, P0 ;  /* 0x000000ff00057207 */ /* 0x022fe20000000000 */
[----:B------:R-:W-:Y:S06]  /*0240*/  @P1 EXIT ;  /* 0x000000000000194d */ /* 0x000fec0003800000 */
[----:B------:R-:W-:Y:S01]  /*0250*/  STG.E desc[UR4][R2.64], R5 ;  /* 0x0000000502007986 */ /* 0x000fe2000c101904 */
[----:B------:R-:W-:Y:S05]  /*0260*/  EXIT ;  /* 0x000000000000794d */ /* 0x000fea0003800000 */
.L_x_2:
[----:B------:R-:W-:-:S00]  /*0270*/  BRA `(.L_x_2) ;  /* 0xfffffffc00fc7947 */ /* 0x000fc0000383ffff */
[----:B------:R-:W-:-:S00]  /*0280*/  NOP ;  /* 0x0000000000007918 */ /* 0x000fc00000000000 */
[----:B------:R-:W-:-:S00]  /*0290*/  NOP ;  /* 0x0000000000007918 */ /* 0x000fc00000000000 */
[----:B------:R-:W-:-:S00]  /*02a0*/  NOP ;  /* 0x0000000000007918 */ /* 0x000fc00000000000 */
[----:B------:R-:W-:-:S00]  /*02b0*/  NOP ;  /* 0x0000000000007918 */ /* 0x000fc00000000000 */
[----:B------:R-:W-:-:S00]  /*02c0*/  NOP ;  /* 0x0000000000007918 */ /* 0x000fc00000000000 */
[----:B------:R-:W-:-:S00]  /*02d0*/  NOP ;  /* 0x0000000000007918 */ /* 0x000fc00000000000 */
[----:B------:R-:W-:-:S00]  /*02e0*/  NOP ;  /* 0x0000000000007918 */ /* 0x000fc00000000000 */
[----:B------:R-:W-:-:S00]  /*02f0*/  NOP ;  /* 0x0000000000007918 */ /* 0x000fc00000000000 */
.L_x_3:


//--------------------- .nv.constant0.triton_poi_fused_constant_pad_nd_0 --------------------------
	.section	.nv.constant0.triton_poi_fused_constant_pad_nd_0,"a",@progbits
	.sectionflags	@""
	.align	4
.nv.constant0.triton_poi_fused_constant_pad_nd_0:
	.zero		548
